//
// Generated by NVIDIA NVVM Compiler
//
// Compiler Build ID: CL-36424714
// Cuda compilation tools, release 13.0, V13.0.88
// Based on NVVM 20.0.0
//

.version 9.0
.target sm_100
.address_size 64

	// .globl	_Z6vecAddPKiS0_Pii
.extern .func  (.param .b32 func_retval0) vprintf
(
	.param .b64 vprintf_param_0,
	.param .b64 vprintf_param_1
)
;
.global .align 1 .b8 $str[52] = {84, 104, 114, 101, 97, 100, 32, 73, 68, 58, 32, 37, 100, 44, 32, 83, 116, 114, 105, 100, 101, 58, 32, 37, 100, 10, 44, 32, 80, 114, 111, 99, 101, 115, 115, 105, 110, 103, 32, 101, 108, 101, 109, 101, 110, 116, 58, 32, 37, 100, 10};

.visible .entry _Z6vecAddPKiS0_Pii(
	.param .u64 .ptr .align 1 _Z6vecAddPKiS0_Pii_param_0,
	.param .u64 .ptr .align 1 _Z6vecAddPKiS0_Pii_param_1,
	.param .u64 .ptr .align 1 _Z6vecAddPKiS0_Pii_param_2,
	.param .u32 _Z6vecAddPKiS0_Pii_param_3
)
{
	.local .align 8 .b8 	__local_depot0[16];
	.reg .b64 	%SP;
	.reg .b64 	%SPL;
	.reg .pred 	%p<3>;
	.reg .b32 	%r<16>;
	.reg .b64 	%rd<16>;

	mov.u64 	%SPL, __local_depot0;
	cvta.local.u64 	%SP, %SPL;
	ld.param.u64 	%rd5, [_Z6vecAddPKiS0_Pii_param_0];
	ld.param.u64 	%rd6, [_Z6vecAddPKiS0_Pii_param_1];
	ld.param.u64 	%rd7, [_Z6vecAddPKiS0_Pii_param_2];
	ld.param.u32 	%r6, [_Z6vecAddPKiS0_Pii_param_3];
	mov.u32 	%r7, %ctaid.x;
	mov.u32 	%r1, %ntid.x;
	mov.u32 	%r8, %tid.x;
	mad.lo.s32 	%r2, %r7, %r1, %r8;
	setp.ge.s32 	%p1, %r2, %r6;
	@%p1 bra 	$L__BB0_3;
	add.u64 	%rd8, %SP, 0;
	add.u64 	%rd1, %SPL, 0;
	mov.u32 	%r9, %nctaid.x;
	mul.lo.s32 	%r3, %r1, %r9;
	cvta.to.global.u64 	%rd2, %rd5;
	cvta.to.global.u64 	%rd3, %rd6;
	cvta.to.global.u64 	%rd4, %rd7;
	mov.u64 	%rd9, $str;
	mov.u32 	%r15, %r2;
$L__BB0_2:
	st.local.v2.u32 	[%rd1], {%r2, %r3};
	st.local.u32 	[%rd1+8], %r15;
	cvta.global.u64 	%rd10, %rd9;
	{ // callseq 0, 0
	.param .b64 param0;
	st.param.b64 	[param0], %rd10;
	.param .b64 param1;
	st.param.b64 	[param1], %rd8;
	.param .b32 retval0;
	call.uni (retval0), 
	vprintf, 
	(
	param0, 
	param1
	);
	ld.param.b32 	%r10, [retval0];
	} // callseq 0
	mul.wide.s32 	%rd12, %r15, 4;
	add.s64 	%rd13, %rd2, %rd12;
	ld.global.u32 	%r12, [%rd13];
	add.s64 	%rd14, %rd3, %rd12;
	ld.global.u32 	%r13, [%rd14];
	add.s32 	%r14, %r13, %r12;
	add.s64 	%rd15, %rd4, %rd12;
	st.global.u32 	[%rd15], %r14;
	add.s32 	%r15, %r15, %r3;
	setp.lt.s32 	%p2, %r15, %r6;
	@%p2 bra 	$L__BB0_2;
$L__BB0_3:
	ret;

}
	// .globl	_Z12simpleVecAddPKiS0_Pi
.visible .entry _Z12simpleVecAddPKiS0_Pi(
	.param .u64 .ptr .align 1 _Z12simpleVecAddPKiS0_Pi_param_0,
	.param .u64 .ptr .align 1 _Z12simpleVecAddPKiS0_Pi_param_1,
	.param .u64 .ptr .align 1 _Z12simpleVecAddPKiS0_Pi_param_2
)
{
	.reg .b32 	%r<8>;
	.reg .b64 	%rd<11>;

	ld.param.u64 	%rd1, [_Z12simpleVecAddPKiS0_Pi_param_0];
	ld.param.u64 	%rd2, [_Z12simpleVecAddPKiS0_Pi_param_1];
	ld.param.u64 	%rd3, [_Z12simpleVecAddPKiS0_Pi_param_2];
	cvta.to.global.u64 	%rd4, %rd3;
	cvta.to.global.u64 	%rd5, %rd2;
	cvta.to.global.u64 	%rd6, %rd1;
	mov.u32 	%r1, %ctaid.x;
	mov.u32 	%r2, %ntid.x;
	mov.u32 	%r3, %tid.x;
	mad.lo.s32 	%r4, %r1, %r2, %r3;
	mul.wide.s32 	%rd7, %r4, 4;
	add.s64 	%rd8, %rd6, %rd7;
	ld.global.u32 	%r5, [%rd8];
	add.s64 	%rd9, %rd5, %rd7;
	ld.global.u32 	%r6, [%rd9];
	add.s32 	%r7, %r6, %r5;
	add.s64 	%rd10, %rd4, %rd7;
	st.global.u32 	[%rd10], %r7;
	ret;

}
	// .globl	_Z12vecAddHybridPKiS0_Pii
.visible .entry _Z12vecAddHybridPKiS0_Pii(
	.param .u64 .ptr .align 1 _Z12vecAddHybridPKiS0_Pii_param_0,
	.param .u64 .ptr .align 1 _Z12vecAddHybridPKiS0_Pii_param_1,
	.param .u64 .ptr .align 1 _Z12vecAddHybridPKiS0_Pii_param_2,
	.param .u32 _Z12vecAddHybridPKiS0_Pii_param_3
)
{
	.reg .pred 	%p<8>;
	.reg .b32 	%r<53>;
	.reg .b64 	%rd<29>;

	ld.param.u64 	%rd4, [_Z12vecAddHybridPKiS0_Pii_param_0];
	ld.param.u64 	%rd5, [_Z12vecAddHybridPKiS0_Pii_param_1];
	ld.param.u64 	%rd6, [_Z12vecAddHybridPKiS0_Pii_param_2];
	ld.param.u32 	%r17, [_Z12vecAddHybridPKiS0_Pii_param_3];
	cvta.to.global.u64 	%rd1, %rd6;
	cvta.to.global.u64 	%rd2, %rd5;
	cvta.to.global.u64 	%rd3, %rd4;
	mov.u32 	%r1, %ctaid.x;
	mov.u32 	%r2, %ntid.x;
	mov.u32 	%r3, %tid.x;
	mad.lo.s32 	%r4, %r1, %r2, %r3;
	mov.u32 	%r5, %nctaid.x;
	mul.lo.s32 	%r6, %r2, %r5;
	setp.ge.s32 	%p1, %r4, %r17;
	@%p1 bra 	$L__BB2_2;
	mul.wide.s32 	%rd7, %r4, 4;
	add.s64 	%rd8, %rd3, %rd7;
	ld.global.u32 	%r18, [%rd8];
	add.s64 	%rd9, %rd2, %rd7;
	ld.global.u32 	%r19, [%rd9];
	add.s32 	%r20, %r19, %r18;
	add.s64 	%rd10, %rd1, %rd7;
	st.global.u32 	[%rd10], %r20;
$L__BB2_2:
	add.s32 	%r51, %r4, %r6;
	setp.ge.s32 	%p2, %r51, %r17;
	@%p2 bra 	$L__BB2_9;
	shl.b32 	%r21, %r5, 1;
	add.s32 	%r22, %r1, %r21;
	mad.lo.s32 	%r23, %r2, %r22, %r3;
	max.s32 	%r24, %r17, %r23;
	sub.s32 	%r25, %r24, %r23;
	setp.ne.s32 	%p3, %r25, 0;
	selp.u32 	%r26, 1, 0, %p3;
	selp.s32 	%r27, -1, 0, %p3;
	add.s32 	%r28, %r25, %r27;
	div.u32 	%r29, %r28, %r6;
	add.s32 	%r8, %r29, %r26;
	and.b32  	%r30, %r8, 3;
	setp.eq.s32 	%p4, %r30, 3;
	@%p4 bra 	$L__BB2_6;
	add.s32 	%r31, %r8, 1;
	and.b32  	%r32, %r31, 3;
	neg.s32 	%r49, %r32;
$L__BB2_5:
	.pragma "nounroll";
	mul.wide.s32 	%rd11, %r51, 4;
	add.s64 	%rd12, %rd1, %rd11;
	add.s64 	%rd13, %rd2, %rd11;
	add.s64 	%rd14, %rd3, %rd11;
	ld.global.u32 	%r33, [%rd14];
	ld.global.u32 	%r34, [%rd13];
	add.s32 	%r35, %r34, %r33;
	st.global.u32 	[%rd12], %r35;
	add.s32 	%r51, %r51, %r6;
	add.s32 	%r49, %r49, 1;
	setp.ne.s32 	%p5, %r49, 0;
	@%p5 bra 	$L__BB2_5;
$L__BB2_6:
	setp.lt.u32 	%p6, %r8, 3;
	@%p6 bra 	$L__BB2_9;
	mul.wide.s32 	%rd19, %r6, 4;
	shl.b32 	%r48, %r6, 2;
$L__BB2_8:
	mul.wide.s32 	%rd15, %r51, 4;
	add.s64 	%rd16, %rd3, %rd15;
	ld.global.u32 	%r36, [%rd16];
	add.s64 	%rd17, %rd2, %rd15;
	ld.global.u32 	%r37, [%rd17];
	add.s32 	%r38, %r37, %r36;
	add.s64 	%rd18, %rd1, %rd15;
	st.global.u32 	[%rd18], %r38;
	add.s64 	%rd20, %rd16, %rd19;
	ld.global.u32 	%r39, [%rd20];
	add.s64 	%rd21, %rd17, %rd19;
	ld.global.u32 	%r40, [%rd21];
	add.s32 	%r41, %r40, %r39;
	add.s64 	%rd22, %rd18, %rd19;
	st.global.u32 	[%rd22], %r41;
	add.s64 	%rd23, %rd20, %rd19;
	ld.global.u32 	%r42, [%rd23];
	add.s64 	%rd24, %rd21, %rd19;
	ld.global.u32 	%r43, [%rd24];
	add.s32 	%r44, %r43, %r42;
	add.s64 	%rd25, %rd22, %rd19;
	st.global.u32 	[%rd25], %r44;
	add.s64 	%rd26, %rd23, %rd19;
	ld.global.u32 	%r45, [%rd26];
	add.s64 	%rd27, %rd24, %rd19;
	ld.global.u32 	%r46, [%rd27];
	add.s32 	%r47, %r46, %r45;
	add.s64 	%rd28, %rd25, %rd19;
	st.global.u32 	[%rd28], %r47;
	add.s32 	%r51, %r48, %r51;
	setp.lt.s32 	%p7, %r51, %r17;
	@%p7 bra 	$L__BB2_8;
$L__BB2_9:
	ret;

}
	// .globl	_Z11vecAddWhilePKiS0_Pii
.visible .entry _Z11vecAddWhilePKiS0_Pii(
	.param .u64 .ptr .align 1 _Z11vecAddWhilePKiS0_Pii_param_0,
	.param .u64 .ptr .align 1 _Z11vecAddWhilePKiS0_Pii_param_1,
	.param .u64 .ptr .align 1 _Z11vecAddWhilePKiS0_Pii_param_2,
	.param .u32 _Z11vecAddWhilePKiS0_Pii_param_3
)
{
	.reg .pred 	%p<3>;
	.reg .b32 	%r<10>;
	.reg .b64 	%rd<11>;

	ld.param.u64 	%rd4, [_Z11vecAddWhilePKiS0_Pii_param_0];
	ld.param.u64 	%rd5, [_Z11vecAddWhilePKiS0_Pii_param_1];
	ld.param.u64 	%rd6, [_Z11vecAddWhilePKiS0_Pii_param_2];
	ld.param.u32 	%r5, [_Z11vecAddWhilePKiS0_Pii_param_3];
	mov.u32 	%r9, %tid.x;
	setp.ge.s32 	%p1, %r9, %r5;
	@%p1 bra 	$L__BB3_3;
	mov.u32 	%r2, %ntid.x;
	cvta.to.global.u64 	%rd1, %rd4;
	cvta.to.global.u64 	%rd2, %rd5;
	cvta.to.global.u64 	%rd3, %rd6;
$L__BB3_2:
	mul.wide.s32 	%rd7, %r9, 4;
	add.s64 	%rd8, %rd1, %rd7;
	ld.global.u32 	%r6, [%rd8];
	add.s64 	%rd9, %rd2, %rd7;
	ld.global.u32 	%r7, [%rd9];
	add.s32 	%r8, %r7, %r6;
	add.s64 	%rd10, %rd3, %rd7;
	st.global.u32 	[%rd10], %r8;
	add.s32 	%r9, %r9, %r2;
	setp.lt.s32 	%p2, %r9, %r5;
	@%p2 bra 	$L__BB3_2;
$L__BB3_3:
	ret;

}


// ===== COMPILED SASS (sm_100) =====

	.target	sm_100

	.elftype	@"ET_EXEC"


//--------------------- .note.nv.tkinfo           --------------------------
	.section	.note.nv.tkinfo,"",@"SHT_NOTE"
	.sectionflags	@"SHF_NOTE_NV_TKINFO"
	.tkinfo
        /*0018*/ 	.word	0x00000002
        /*0030*/ 	.string	""
        /*0030*/ 	.string	"ptxas"
        /*0030*/ 	.string	"Cuda compilation tools, release 13.0, V13.0.88"
        /*0030*/ 	.string	"Build cuda_13.0.r13.0/compiler.36424714_0"
        /*0030*/ 	.string	"-arch sm_100 -m 64 "



//--------------------- .note.nv.cuinfo           --------------------------
	.section	.note.nv.cuinfo,"",@"SHT_NOTE"
	.sectionflags	@"SHF_NOTE_NV_CUINFO"
        /*0018*/ 	.short	0x0002
        /*001a*/ 	.short	0x0064
        /*001c*/ 	.short	0x0082
	.zero		2


//--------------------- .nv.info                  --------------------------
	.section	.nv.info,"",@"SHT_CUDA_INFO"
	.align	4


	//----- nvinfo : EIATTR_REGCOUNT
	.align		4
        /*0000*/ 	.byte	0x04, 0x2f
        /*0002*/ 	.short	(.L_2 - .L_1)
	.align		4
.L_1:
        /*0004*/ 	.word	index@(_Z6vecAddPKiS0_Pii)
        /*0008*/ 	.word	0x00000019


	//----- nvinfo : EIATTR_FRAME_SIZE
	.align		4
.L_2:
        /*000c*/ 	.byte	0x04, 0x11
        /*000e*/ 	.short	(.L_4 - .L_3)
	.align		4
.L_3:
        /*0010*/ 	.word	index@(_Z6vecAddPKiS0_Pii)
        /*0014*/ 	.word	0x00000010


	//----- nvinfo : EIATTR_REGCOUNT
	.align		4
.L_4:
        /*0018*/ 	.byte	0x04, 0x2f
        /*001a*/ 	.short	(.L_6 - .L_5)
	.align		4
.L_5:
        /*001c*/ 	.word	index@(_Z12simpleVecAddPKiS0_Pi)
        /*0020*/ 	.word	0x0000000c


	//----- nvinfo : EIATTR_FRAME_SIZE
	.align		4
.L_6:
        /*0024*/ 	.byte	0x04, 0x11
        /*0026*/ 	.short	(.L_8 - .L_7)
	.align		4
.L_7:
        /*0028*/ 	.word	index@(_Z12simpleVecAddPKiS0_Pi)
        /*002c*/ 	.word	0x00000000


	//----- nvinfo : EIATTR_REGCOUNT
	.align		4
.L_8:
        /*0030*/ 	.byte	0x04, 0x2f
        /*0032*/ 	.short	(.L_10 - .L_9)
	.align		4
.L_9:
        /*0034*/ 	.word	index@(_Z12vecAddHybridPKiS0_Pii)
        /*0038*/ 	.word	0x0000001a


	//----- nvinfo : EIATTR_FRAME_SIZE
	.align		4
.L_10:
        /*003c*/ 	.byte	0x04, 0x11
        /*003e*/ 	.short	(.L_12 - .L_11)
	.align		4
.L_11:
        /*0040*/ 	.word	index@(_Z12vecAddHybridPKiS0_Pii)
        /*0044*/ 	.word	0x00000000


	//----- nvinfo : EIATTR_REGCOUNT
	.align		4
.L_12:
        /*0048*/ 	.byte	0x04, 0x2f
        /*004a*/ 	.short	(.L_14 - .L_13)
	.align		4
.L_13:
        /*004c*/ 	.word	index@(_Z11vecAddWhilePKiS0_Pii)
        /*0050*/ 	.word	0x00000014


	//----- nvinfo : EIATTR_FRAME_SIZE
	.align		4
.L_14:
        /*0054*/ 	.byte	0x04, 0x11
        /*0056*/ 	.short	(.L_16 - .L_15)
	.align		4
.L_15:
        /*0058*/ 	.word	index@(_Z11vecAddWhilePKiS0_Pii)
        /*005c*/ 	.word	0x00000000


	//----- nvinfo : EIATTR_MIN_STACK_SIZE
	.align		4
.L_16:
        /*0060*/ 	.byte	0x04, 0x12
        /*0062*/ 	.short	(.L_18 - .L_17)
	.align		4
.L_17:
        /*0064*/ 	.word	index@(_Z11vecAddWhilePKiS0_Pii)
        /*0068*/ 	.word	0x00000000


	//----- nvinfo : EIATTR_MIN_STACK_SIZE
	.align		4
.L_18:
        /*006c*/ 	.byte	0x04, 0x12
        /*006e*/ 	.short	(.L_20 - .L_19)
	.align		4
.L_19:
        /*0070*/ 	.word	index@(_Z12vecAddHybridPKiS0_Pii)
        /*0074*/ 	.word	0x00000000


	//----- nvinfo : EIATTR_MIN_STACK_SIZE
	.align		4
.L_20:
        /*0078*/ 	.byte	0x04, 0x12
        /*007a*/ 	.short	(.L_22 - .L_21)
	.align		4
.L_21:
        /*007c*/ 	.word	index@(_Z12simpleVecAddPKiS0_Pi)
        /*0080*/ 	.word	0x00000000


	//----- nvinfo : EIATTR_MIN_STACK_SIZE
	.align		4
.L_22:
        /*0084*/ 	.byte	0x04, 0x12
        /*0086*/ 	.short	(.L_24 - .L_23)
	.align		4
.L_23:
        /*0088*/ 	.word	index@(_Z6vecAddPKiS0_Pii)
        /*008c*/ 	.word	0x00000010
.L_24:


//--------------------- .nv.compat                --------------------------
	.section	.nv.compat,"",@"SHT_CUDA_COMPAT_INFO"
	.align	4
        /*0000*/ 	.byte	0x02, 0x09, 0x00, 0x00, 0x02, 0x02, 0x01, 0x00, 0x02, 0x05, 0x05, 0x00, 0x03, 0x07, 0x01, 0x01
        /*0010*/ 	.byte	0x02, 0x03, 0x00, 0x00, 0x02, 0x06, 0x01, 0x00, 0x04, 0x0b, 0x08, 0x00, 0x09, 0x00, 0x00, 0x00
        /*0020*/ 	.byte	0x00, 0x00, 0x00, 0x00


//--------------------- .nv.info._Z11vecAddWhilePKiS0_Pii --------------------------
	.section	.nv.info._Z11vecAddWhilePKiS0_Pii,"",@"SHT_CUDA_INFO"
	.sectionflags	@""
	.align	4


	//----- nvinfo : EIATTR_CUDA_API_VERSION
	.align		4
        /*0000*/ 	.byte	0x04, 0x37
        /*0002*/ 	.short	(.L_26 - .L_25)
.L_25:
        /*0004*/ 	.word	0x00000082


	//----- nvinfo : EIATTR_KPARAM_INFO
	.align		4
.L_26:
        /*0008*/ 	.byte	0x04, 0x17
        /*000a*/ 	.short	(.L_28 - .L_27)
.L_27:
        /*000c*/ 	.word	0x00000000
        /*0010*/ 	.short	0x0003
        /*0012*/ 	.short	0x0018
        /*0014*/ 	.byte	0x00, 0xf0, 0x11, 0x00


	//----- nvinfo : EIATTR_KPARAM_INFO
	.align		4
.L_28:
        /*0018*/ 	.byte	0x04, 0x17
        /*001a*/ 	.short	(.L_30 - .L_29)
.L_29:
        /*001c*/ 	.word	0x00000000
        /*0020*/ 	.short	0x0002
        /*0022*/ 	.short	0x0010
        /*0024*/ 	.byte	0x00, 0xf5, 0x21, 0x00


	//----- nvinfo : EIATTR_KPARAM_INFO
	.align		4
.L_30:
        /*0028*/ 	.byte	0x04, 0x17
        /*002a*/ 	.short	(.L_32 - .L_31)
.L_31:
        /*002c*/ 	.word	0x00000000
        /*0030*/ 	.short	0x0001
        /*0032*/ 	.short	0x0008
        /*0034*/ 	.byte	0x00, 0xf5, 0x21, 0x00


	//----- nvinfo : EIATTR_KPARAM_INFO
	.align		4
.L_32:
        /*0038*/ 	.byte	0x04, 0x17
        /*003a*/ 	.short	(.L_34 - .L_33)
.L_33:
        /*003c*/ 	.word	0x00000000
        /*0040*/ 	.short	0x0000
        /*0042*/ 	.short	0x0000
        /*0044*/ 	.byte	0x00, 0xf5, 0x21, 0x00


	//----- nvinfo : EIATTR_SPARSE_MMA_MASK
	.align		4
.L_34:
        /*0048*/ 	.byte	0x03, 0x50
        /*004a*/ 	.short	0x0000


	//----- nvinfo : EIATTR_MAXREG_COUNT
	.align		4
        /*004c*/ 	.byte	0x03, 0x1b
        /*004e*/ 	.short	0x00ff


	//----- nvinfo : EIATTR_MERCURY_ISA_VERSION
	.align		4
        /*0050*/ 	.byte	0x03, 0x5f
        /*0052*/ 	.short	0x0101


	//----- nvinfo : EIATTR_VRC_CTA_INIT_COUNT
	.align		4
        /*0054*/ 	.byte	0x02, 0x4a
	.zero		1
	.zero		1


	//----- nvinfo : EIATTR_EXIT_INSTR_OFFSETS
	.align		4
        /*0058*/ 	.byte	0x04, 0x1c
        /*005a*/ 	.short	(.L_36 - .L_35)


	//   ....[0]....
.L_35:
        /*005c*/ 	.word	0x00000040


	//   ....[1]....
        /*0060*/ 	.word	0x00000140


	//----- nvinfo : EIATTR_CRS_STACK_SIZE
	.align		4
.L_36:
        /*0064*/ 	.byte	0x04, 0x1e
        /*0066*/ 	.short	(.L_38 - .L_37)
.L_37:
        /*0068*/ 	.word	0x00000000


	//----- nvinfo : EIATTR_CBANK_PARAM_SIZE
	.align		4
.L_38:
        /*006c*/ 	.byte	0x03, 0x19
        /*006e*/ 	.short	0x001c


	//----- nvinfo : EIATTR_PARAM_CBANK
	.align		4
        /*0070*/ 	.byte	0x04, 0x0a
        /*0072*/ 	.short	(.L_40 - .L_39)
	.align		4
.L_39:
        /*0074*/ 	.word	index@(.nv.constant0._Z11vecAddWhilePKiS0_Pii)
        /*0078*/ 	.short	0x0380
        /*007a*/ 	.short	0x001c


	//----- nvinfo : EIATTR_SW_WAR
	.align		4
.L_40:
        /*007c*/ 	.byte	0x04, 0x36
        /*007e*/ 	.short	(.L_42 - .L_41)
.L_41:
        /*0080*/ 	.word	0x00000008
.L_42:


//--------------------- .nv.info._Z12vecAddHybridPKiS0_Pii --------------------------
	.section	.nv.info._Z12vecAddHybridPKiS0_Pii,"",@"SHT_CUDA_INFO"
	.sectionflags	@""
	.align	4


	//----- nvinfo : EIATTR_CUDA_API_VERSION
	.align		4
        /*0000*/ 	.byte	0x04, 0x37
        /*0002*/ 	.short	(.L_44 - .L_43)
.L_43:
        /*0004*/ 	.word	0x00000082


	//----- nvinfo : EIATTR_KPARAM_INFO
	.align		4
.L_44:
        /*0008*/ 	.byte	0x04, 0x17
        /*000a*/ 	.short	(.L_46 - .L_45)
.L_45:
        /*000c*/ 	.word	0x00000000
        /*0010*/ 	.short	0x0003
        /*0012*/ 	.short	0x0018
        /*0014*/ 	.byte	0x00, 0xf0, 0x11, 0x00


	//----- nvinfo : EIATTR_KPARAM_INFO
	.align		4
.L_46:
        /*0018*/ 	.byte	0x04, 0x17
        /*001a*/ 	.short	(.L_48 - .L_47)
.L_47:
        /*001c*/ 	.word	0x00000000
        /*0020*/ 	.short	0x0002
        /*0022*/ 	.short	0x0010
        /*0024*/ 	.byte	0x00, 0xf5, 0x21, 0x00


	//----- nvinfo : EIATTR_KPARAM_INFO
	.align		4
.L_48:
        /*0028*/ 	.byte	0x04, 0x17
        /*002a*/ 	.short	(.L_50 - .L_49)
.L_49:
        /*002c*/ 	.word	0x00000000
        /*0030*/ 	.short	0x0001
        /*0032*/ 	.short	0x0008
        /*0034*/ 	.byte	0x00, 0xf5, 0x21, 0x00


	//----- nvinfo : EIATTR_KPARAM_INFO
	.align		4
.L_50:
        /*0038*/ 	.byte	0x04, 0x17
        /*003a*/ 	.short	(.L_52 - .L_51)
.L_51:
        /*003c*/ 	.word	0x00000000
        /*0040*/ 	.short	0x0000
        /*0042*/ 	.short	0x0000
        /*0044*/ 	.byte	0x00, 0xf5, 0x21, 0x00


	//----- nvinfo : EIATTR_SPARSE_MMA_MASK
	.align		4
.L_52:
        /*0048*/ 	.byte	0x03, 0x50
        /*004a*/ 	.short	0x0000


	//----- nvinfo : EIATTR_MAXREG_COUNT
	.align		4
        /*004c*/ 	.byte	0x03, 0x1b
        /*004e*/ 	.short	0x00ff


	//----- nvinfo : EIATTR_MERCURY_ISA_VERSION
	.align		4
        /*0050*/ 	.byte	0x03, 0x5f
        /*0052*/ 	.short	0x0101


	//----- nvinfo : EIATTR_VRC_CTA_INIT_COUNT
	.align		4
        /*0054*/ 	.byte	0x02, 0x4a
	.zero		1
	.zero		1


	//----- nvinfo : EIATTR_EXIT_INSTR_OFFSETS
	.align		4
        /*0058*/ 	.byte	0x04, 0x1c
        /*005a*/ 	.short	(.L_54 - .L_53)


	//   ....[0]....
.L_53:
        /*005c*/ 	.word	0x00000160


	//   ....[1]....
        /*0060*/ 	.word	0x00000490


	//   ....[2]....
        /*0064*/ 	.word	0x000006c0


	//----- nvinfo : EIATTR_CRS_STACK_SIZE
	.align		4
.L_54:
        /*0068*/ 	.byte	0x04, 0x1e
        /*006a*/ 	.short	(.L_56 - .L_55)
.L_55:
        /*006c*/ 	.word	0x00000000


	//----- nvinfo : EIATTR_CBANK_PARAM_SIZE
	.align		4
.L_56:
        /*0070*/ 	.byte	0x03, 0x19
        /*0072*/ 	.short	0x001c


	//----- nvinfo : EIATTR_PARAM_CBANK
	.align		4
        /*0074*/ 	.byte	0x04, 0x0a
        /*0076*/ 	.short	(.L_58 - .L_57)
	.align		4
.L_57:
        /*0078*/ 	.word	index@(.nv.constant0._Z12vecAddHybridPKiS0_Pii)
        /*007c*/ 	.short	0x0380
        /*007e*/ 	.short	0x001c


	//----- nvinfo : EIATTR_SW_WAR
	.align		4
.L_58:
        /*0080*/ 	.byte	0x04, 0x36
        /*0082*/ 	.short	(.L_60 - .L_59)
.L_59:
        /*0084*/ 	.word	0x00000008
.L_60:


//--------------------- .nv.info._Z12simpleVecAddPKiS0_Pi --------------------------
	.section	.nv.info._Z12simpleVecAddPKiS0_Pi,"",@"SHT_CUDA_INFO"
	.sectionflags	@""
	.align	4


	//----- nvinfo : EIATTR_CUDA_API_VERSION
	.align		4
        /*0000*/ 	.byte	0x04, 0x37
        /*0002*/ 	.short	(.L_62 - .L_61)
.L_61:
        /*0004*/ 	.word	0x00000082


	//----- nvinfo : EIATTR_KPARAM_INFO
	.align		4
.L_62:
        /*0008*/ 	.byte	0x04, 0x17
        /*000a*/ 	.short	(.L_64 - .L_63)
.L_63:
        /*000c*/ 	.word	0x00000000
        /*0010*/ 	.short	0x0002
        /*0012*/ 	.short	0x0010
        /*0014*/ 	.byte	0x00, 0xf5, 0x21, 0x00


	//----- nvinfo : EIATTR_KPARAM_INFO
	.align		4
.L_64:
        /*0018*/ 	.byte	0x04, 0x17
        /*001a*/ 	.short	(.L_66 - .L_65)
.L_65:
        /*001c*/ 	.word	0x00000000
        /*0020*/ 	.short	0x0001
        /*0022*/ 	.short	0x0008
        /*0024*/ 	.byte	0x00, 0xf5, 0x21, 0x00


	//----- nvinfo : EIATTR_KPARAM_INFO
	.align		4
.L_66:
        /*0028*/ 	.byte	0x04, 0x17
        /*002a*/ 	.short	(.L_68 - .L_67)
.L_67:
        /*002c*/ 	.word	0x00000000
        /*0030*/ 	.short	0x0000
        /*0032*/ 	.short	0x0000
        /*0034*/ 	.byte	0x00, 0xf5, 0x21, 0x00


	//----- nvinfo : EIATTR_SPARSE_MMA_MASK
	.align		4
.L_68:
        /*0038*/ 	.byte	0x03, 0x50
        /*003a*/ 	.short	0x0000


	//----- nvinfo : EIATTR_MAXREG_COUNT
	.align		4
        /*003c*/ 	.byte	0x03, 0x1b
        /*003e*/ 	.short	0x00ff


	//----- nvinfo : EIATTR_MERCURY_ISA_VERSION
	.align		4
        /*0040*/ 	.byte	0x03, 0x5f
        /*0042*/ 	.short	0x0101


	//----- nvinfo : EIATTR_VRC_CTA_INIT_COUNT
	.align		4
        /*0044*/ 	.byte	0x02, 0x4a
	.zero		1
	.zero		1


	//----- nvinfo : EIATTR_EXIT_INSTR_OFFSETS
	.align		4
        /*0048*/ 	.byte	0x04, 0x1c
        /*004a*/ 	.short	(.L_70 - .L_69)


	//   ....[0]....
.L_69:
        /*004c*/ 	.word	0x00000100


	//----- nvinfo : EIATTR_CBANK_PARAM_SIZE
	.align		4
.L_70:
        /*0050*/ 	.byte	0x03, 0x19
        /*0052*/ 	.short	0x0018


	//----- nvinfo : EIATTR_PARAM_CBANK
	.align		4
        /*0054*/ 	.byte	0x04, 0x0a
        /*0056*/ 	.short	(.L_72 - .L_71)
	.align		4
.L_71:
        /*0058*/ 	.word	index@(.nv.constant0._Z12simpleVecAddPKiS0_Pi)
        /*005c*/ 	.short	0x0380
        /*005e*/ 	.short	0x0018


	//----- nvinfo : EIATTR_SW_WAR
	.align		4
.L_72:
        /*0060*/ 	.byte	0x04, 0x36
        /*0062*/ 	.short	(.L_74 - .L_73)
.L_73:
        /*0064*/ 	.word	0x00000008
.L_74:


//--------------------- .nv.info._Z6vecAddPKiS0_Pii --------------------------
	.section	.nv.info._Z6vecAddPKiS0_Pii,"",@"SHT_CUDA_INFO"
	.sectionflags	@""
	.align	4


	//----- nvinfo : EIATTR_CUDA_API_VERSION
	.align		4
        /*0000*/ 	.byte	0x04, 0x37
        /*0002*/ 	.short	(.L_76 - .L_75)
.L_75:
        /*0004*/ 	.word	0x00000082


	//----- nvinfo : EIATTR_KPARAM_INFO
	.align		4
.L_76:
        /*0008*/ 	.byte	0x04, 0x17
        /*000a*/ 	.short	(.L_78 - .L_77)
.L_77:
        /*000c*/ 	.word	0x00000000
        /*0010*/ 	.short	0x0003
        /*0012*/ 	.short	0x0018
        /*0014*/ 	.byte	0x00, 0xf0, 0x11, 0x00


	//----- nvinfo : EIATTR_KPARAM_INFO
	.align		4
.L_78:
        /*0018*/ 	.byte	0x04, 0x17
        /*001a*/ 	.short	(.L_80 - .L_79)
.L_79:
        /*001c*/ 	.word	0x00000000
        /*0020*/ 	.short	0x0002
        /*0022*/ 	.short	0x0010
        /*0024*/ 	.byte	0x00, 0xf5, 0x21, 0x00


	//----- nvinfo : EIATTR_KPARAM_INFO
	.align		4
.L_80:
        /*0028*/ 	.byte	0x04, 0x17
        /*002a*/ 	.short	(.L_82 - .L_81)
.L_81:
        /*002c*/ 	.word	0x00000000
        /*0030*/ 	.short	0x0001
        /*0032*/ 	.short	0x0008
        /*0034*/ 	.byte	0x00, 0xf5, 0x21, 0x00


	//----- nvinfo : EIATTR_KPARAM_INFO
	.align		4
.L_82:
        /*0038*/ 	.byte	0x04, 0x17
        /*003a*/ 	.short	(.L_84 - .L_83)
.L_83:
        /*003c*/ 	.word	0x00000000
        /*0040*/ 	.short	0x0000
        /*0042*/ 	.short	0x0000
        /*0044*/ 	.byte	0x00, 0xf5, 0x21, 0x00


	//----- nvinfo : EIATTR_SPARSE_MMA_MASK
	.align		4
.L_84:
        /*0048*/ 	.byte	0x03, 0x50
        /*004a*/ 	.short	0x0000


	//----- nvinfo : EIATTR_MAXREG_COUNT
	.align		4
        /*004c*/ 	.byte	0x03, 0x1b
        /*004e*/ 	.short	0x00ff


	//----- nvinfo : EIATTR_EXTERNS
	.align		4
        /*0050*/ 	.byte	0x04, 0x0f
        /*0052*/ 	.short	(.L_86 - .L_85)


	//   ....[0]....
	.align		4
.L_85:
        /*0054*/ 	.word	index@(vprintf)


	//----- nvinfo : EIATTR_MERCURY_ISA_VERSION
	.align		4
.L_86:
        /*0058*/ 	.byte	0x03, 0x5f
        /*005a*/ 	.short	0x0101


	//----- nvinfo : EIATTR_VRC_CTA_INIT_COUNT
	.align		4
        /*005c*/ 	.byte	0x02, 0x4a
	.zero		1
	.zero		1


	//----- nvinfo : EIATTR_SYSCALL_OFFSETS
	.align		4
        /*0060*/ 	.byte	0x04, 0x46
        /*0062*/ 	.short	(.L_88 - .L_87)


	//   ....[0]....
.L_87:
        /*0064*/ 	.word	0x000001c0


	//----- nvinfo : EIATTR_EXIT_INSTR_OFFSETS
	.align		4
.L_88:
        /*0068*/ 	.byte	0x04, 0x1c
        /*006a*/ 	.short	(.L_90 - .L_89)


	//   ....[0]....
.L_89:
        /*006c*/ 	.word	0x000000c0


	//   ....[1]....
        /*0070*/ 	.word	0x000002a0


	//----- nvinfo : EIATTR_CRS_STACK_SIZE
	.align		4
.L_90:
        /*0074*/ 	.byte	0x04, 0x1e
        /*0076*/ 	.short	(.L_92 - .L_91)
.L_91:
        /*0078*/ 	.word	0x00000000


	//----- nvinfo : EIATTR_CBANK_PARAM_SIZE
	.align		4
.L_92:
        /*007c*/ 	.byte	0x03, 0x19
        /*007e*/ 	.short	0x001c


	//----- nvinfo : EIATTR_PARAM_CBANK
	.align		4
        /*0080*/ 	.byte	0x04, 0x0a
        /*0082*/ 	.short	(.L_94 - .L_93)
	.align		4
.L_93:
        /*0084*/ 	.word	index@(.nv.constant0._Z6vecAddPKiS0_Pii)
        /*0088*/ 	.short	0x0380
        /*008a*/ 	.short	0x001c


	//----- nvinfo : EIATTR_SW_WAR
	.align		4
.L_94:
        /*008c*/ 	.byte	0x04, 0x36
        /*008e*/ 	.short	(.L_96 - .L_95)
.L_95:
        /*0090*/ 	.word	0x00000008
.L_96:


//--------------------- .nv.callgraph             --------------------------
	.section	.nv.callgraph,"",@"SHT_CUDA_CALLGRAPH"
	.align	4
	.sectionentsize	8
	.align		4
        /*0000*/ 	.word	0x00000000
	.align		4
        /*0004*/ 	.word	0xffffffff
	.align		4
        /*0008*/ 	.word	index@(_Z6vecAddPKiS0_Pii)
	.align		4
        /*000c*/ 	.word	index@(vprintf)
	.align		4
        /*0010*/ 	.word	0x00000000
	.align		4
        /*0014*/ 	.word	0xfffffffe
	.align		4
        /*0018*/ 	.word	0x00000000
	.align		4
        /*001c*/ 	.word	0xfffffffd
	.align		4
        /*0020*/ 	.word	0x00000000
	.align		4
        /*0024*/ 	.word	0xfffffffc


//--------------------- .nv.constant4             --------------------------
	.section	.nv.constant4,"a",@progbits
	.align	8
	.align		8
.nv.constant4:
        /*0000*/ 	.dword	$str
	.align		8
        /*0008*/ 	.dword	vprintf


//--------------------- .text._Z11vecAddWhilePKiS0_Pii --------------------------
	.section	.text._Z11vecAddWhilePKiS0_Pii,"ax",@progbits
	.align	128
        .global         _Z11vecAddWhilePKiS0_Pii
        .type           _Z11vecAddWhilePKiS0_Pii,@function
        .size           _Z11vecAddWhilePKiS0_Pii,(.L_x_11 - _Z11vecAddWhilePKiS0_Pii)
        .other          _Z11vecAddWhilePKiS0_Pii,@"STO_CUDA_ENTRY STV_DEFAULT"
_Z11vecAddWhilePKiS0_Pii:
.text._Z11vecAddWhilePKiS0_Pii:
[----:B------:R-:W-:Y:S01]  /*0000*/  LDC R1, c[0x0][0x37c] ;  /* 0x0000df00ff017b82 */ /* 0x000fe20000000800 */
[----:B------:R-:W0:Y:S01]  /*0010*/  S2R R15, SR_TID.X ;  /* 0x00000000000f7919 */ /* 0x000e220000002100 */
[----:B------:R-:W0:Y:S02]  /*0020*/  LDCU UR5, c[0x0][0x398] ;  /* 0x00007300ff0577ac */ /* 0x000e240008000800 */
[----:B0-----:R-:W-:-:S13]  /*0030*/  ISETP.GE.AND P0, PT, R15, UR5, PT ;  /* 0x000000050f007c0c */ /* 0x001fda000bf06270 */
[----:B------:R-:W-:Y:S05]  /*0040*/  @P0 EXIT ;  /* 0x000000000000094d */ /* 0x000fea0003800000 */
[----:B------:R-:W0:Y:S01]  /*0050*/  LDC.64 R12, c[0x0][0x390] ;  /* 0x0000e400ff0c7b82 */ /* 0x000e220000000a00 */
[----:B------:R-:W1:Y:S01]  /*0060*/  LDCU UR4, c[0x0][0x360] ;  /* 0x00006c00ff0477ac */ /* 0x000e620008000800 */
[----:B------:R-:W2:Y:S06]  /*0070*/  LDCU.64 UR6, c[0x0][0x358] ;  /* 0x00006b00ff0677ac */ /* 0x000eac0008000a00 */
[----:B------:R-:W3:Y:S08]  /*0080*/  LDC.64 R8, c[0x0][0x380] ;  /* 0x0000e000ff087b82 */ /* 0x000ef00000000a00 */
[----:B------:R-:W4:Y:S02]  /*0090*/  LDC.64 R10, c[0x0][0x388] ;  /* 0x0000e200ff0a7b82 */ /* 0x000f240000000a00 */
.L_x_0:
[----:B---3--:R-:W-:-:S04]  /*00a0*/  IMAD.WIDE R2, R15, 0x4, R8 ;  /* 0x000000040f027825 */ /* 0x008fc800078e0208 */
[C---:B----4-:R-:W-:Y:S02]  /*00b0*/  IMAD.WIDE R4, R15.reuse, 0x4, R10 ;  /* 0x000000040f047825 */ /* 0x050fe400078e020a */
[----:B--2---:R-:W2:Y:S04]  /*00c0*/  LDG.E R2, desc[UR6][R2.64] ;  /* 0x0000000602027981 */ /* 0x004ea8000c1e1900 */
[----:B------:R-:W2:Y:S01]  /*00d0*/  LDG.E R5, desc[UR6][R4.64] ;  /* 0x0000000604057981 */ /* 0x000ea2000c1e1900 */
[C---:B0-----:R-:W-:Y:S01]  /*00e0*/  IMAD.WIDE R6, R15.reuse, 0x4, R12 ;  /* 0x000000040f067825 */ /* 0x041fe200078e020c */
[----:B-1----:R-:W-:-:S04]  /*00f0*/  IADD3 R15, PT, PT, R15, UR4, RZ ;  /* 0x000000040f0f7c10 */ /* 0x002fc8000fffe0ff */
[----:B------:R-:W-:Y:S02]  /*0100*/  ISETP.GE.AND P0, PT, R15, UR5, PT ;  /* 0x000000050f007c0c */ /* 0x000fe4000bf06270 */
[----:B--2---:R-:W-:-:S05]  /*0110*/  IADD3 R17, PT, PT, R2, R5, RZ ;  /* 0x0000000502117210 */ /* 0x004fca0007ffe0ff */
[----:B------:R0:W-:Y:S06]  /*0120*/  STG.E desc[UR6][R6.64], R17 ;  /* 0x0000001106007986 */ /* 0x0001ec000c101906 */
[----:B------:R-:W-:Y:S05]  /*0130*/  @!P0 BRA `(.L_x_0) ;  /* 0xfffffffc00d88947 */ /* 0x000fea000383ffff */
[----:B------:R-:W-:Y:S05]  /*0140*/  EXIT ;  /* 0x000000000000794d */ /* 0x000fea0003800000 */
.L_x_1:
[----:B------:R-:W-:-:S00]  /*0150*/  BRA `(.L_x_1) ;  /* 0xfffffffc00fc7947 */ /* 0x000fc0000383ffff */
[----:B------:R-:W-:-:S00]  /*0160*/  NOP ;  /* 0x0000000000007918 */ /* 0x000fc00000000000 */
        /* <DEDUP_REMOVED lines=9> */
.L_x_11:


//--------------------- .text._Z12vecAddHybridPKiS0_Pii --------------------------
	.section	.text._Z12vecAddHybridPKiS0_Pii,"ax",@progbits
	.align	128
        .global         _Z12vecAddHybridPKiS0_Pii
        .type           _Z12vecAddHybridPKiS0_Pii,@function
        .size           _Z12vecAddHybridPKiS0_Pii,(.L_x_12 - _Z12vecAddHybridPKiS0_Pii)
        .other          _Z12vecAddHybridPKiS0_Pii,@"STO_CUDA_ENTRY STV_DEFAULT"
_Z12vecAddHybridPKiS0_Pii:
.text._Z12vecAddHybridPKiS0_Pii:
[----:B------:R-:W-:Y:S01]  /*0000*/  LDC R1, c[0x0][0x37c] ;  /* 0x0000df00ff017b82 */ /* 0x000fe20000000800 */
[----:B------:R-:W0:Y:S07]  /*0010*/  S2R R13, SR_TID.X ;  /* 0x00000000000d7919 */ /* 0x000e2e0000002100 */
[----:B------:R-:W0:Y:S01]  /*0020*/  S2UR UR4, SR_CTAID.X ;  /* 0x00000000000479c3 */ /* 0x000e220000002500 */
[----:B------:R-:W1:Y:S01]  /*0030*/  LDCU UR8, c[0x0][0x398] ;  /* 0x00007300ff0877ac */ /* 0x000e620008000800 */
[----:B------:R-:W2:Y:S06]  /*0040*/  LDCU.64 UR6, c[0x0][0x358] ;  /* 0x00006b00ff0677ac */ /* 0x000eac0008000a00 */
[----:B------:R-:W0:Y:S08]  /*0050*/  LDC R2, c[0x0][0x360] ;  /* 0x0000d800ff027b82 */ /* 0x000e300000000800 */
[----:B------:R-:W3:Y:S08]  /*0060*/  LDC.64 R4, c[0x0][0x380] ;  /* 0x0000e000ff047b82 */ /* 0x000ef00000000a00 */
[----:B------:R-:W4:Y:S01]  /*0070*/  LDC.64 R6, c[0x0][0x388] ;  /* 0x0000e200ff067b82 */ /* 0x000f220000000a00 */
[----:B0-----:R-:W-:-:S05]  /*0080*/  IMAD R11, R2, UR4, R13 ;  /* 0x00000004020b7c24 */ /* 0x001fca000f8e020d */
[----:B-1----:R-:W-:-:S13]  /*0090*/  ISETP.GE.AND P0, PT, R11, UR8, PT ;  /* 0x000000080b007c0c */ /* 0x002fda000bf06270 */
[C---:B---3--:R-:W-:Y:S01]  /*00a0*/  @!P0 IMAD.WIDE R4, R11.reuse, 0x4, R4 ;  /* 0x000000040b048825 */ /* 0x048fe200078e0204 */
[----:B------:R-:W0:Y:S01]  /*00b0*/  LDCU UR5, c[0x0][0x370] ;  /* 0x00006e00ff0577ac */ /* 0x000e220008000800 */
[----:B------:R-:W1:Y:S02]  /*00c0*/  @!P0 LDC.64 R8, c[0x0][0x390] ;  /* 0x0000e400ff088b82 */ /* 0x000e640000000a00 */
[----:B----4-:R-:W-:Y:S02]  /*00d0*/  @!P0 IMAD.WIDE R6, R11, 0x4, R6 ;  /* 0x000000040b068825 */ /* 0x010fe400078e0206 */
[----:B--2---:R-:W2:Y:S04]  /*00e0*/  @!P0 LDG.E R4, desc[UR6][R4.64] ;  /* 0x0000000604048981 */ /* 0x004ea8000c1e1900 */
[----:B------:R-:W2:Y:S01]  /*00f0*/  @!P0 LDG.E R7, desc[UR6][R6.64] ;  /* 0x0000000606078981 */ /* 0x000ea2000c1e1900 */
[----:B0-----:R-:W-:-:S05]  /*0100*/  IMAD R0, R2, UR5, RZ ;  /* 0x0000000502007c24 */ /* 0x001fca000f8e02ff */
[C---:B------:R-:W-:Y:S01]  /*0110*/  IADD3 R3, PT, PT, R11.reuse, R0, RZ ;  /* 0x000000000b037210 */ /* 0x040fe20007ffe0ff */
[----:B-1----:R-:W-:-:S03]  /*0120*/  @!P0 IMAD.WIDE R8, R11, 0x4, R8 ;  /* 0x000000040b088825 */ /* 0x002fc600078e0208 */
[----:B------:R-:W-:Y:S02]  /*0130*/  ISETP.GE.AND P1, PT, R3, UR8, PT ;  /* 0x0000000803007c0c */ /* 0x000fe4000bf26270 */
[----:B--2---:R-:W-:-:S05]  /*0140*/  @!P0 IADD3 R11, PT, PT, R4, R7, RZ ;  /* 0x00000007040b8210 */ /* 0x004fca0007ffe0ff */
[----:B------:R0:W-:Y:S06]  /*0150*/  @!P0 STG.E desc[UR6][R8.64], R11 ;  /* 0x0000000b08008986 */ /* 0x0001ec000c101906 */
[----:B------:R-:W-:Y:S05]  /*0160*/  @P1 EXIT ;  /* 0x000000000000194d */ /* 0x000fea0003800000 */
[----:B------:R-:W1:Y:S01]  /*0170*/  I2F.U32.RP R6, R0 ;  /* 0x0000000000067306 */ /* 0x000e620000209000 */
[----:B------:R-:W-:Y:S01]  /*0180*/  ULEA UR4, UR5, UR4, 0x1 ;  /* 0x0000000405047291 */ /* 0x000fe2000f8e08ff */
[----:B0-----:R-:W-:Y:S01]  /*0190*/  IADD3 R11, PT, PT, RZ, -R0, RZ ;  /* 0x80000000ff0b7210 */ /* 0x001fe20007ffe0ff */
[----:B------:R-:W-:Y:S01]  /*01a0*/  BSSY.RECONVERGENT B0, `(.L_x_2) ;  /* 0x000002e000007945 */ /* 0x000fe20003800200 */
[----:B------:R-:W-:-:S03]  /*01b0*/  ISETP.NE.U32.AND P3, PT, R0, RZ, PT ;  /* 0x000000ff0000720c */ /* 0x000fc60003f65070 */
[----:B------:R-:W-:-:S05]  /*01c0*/  IMAD R2, R2, UR4, R13 ;  /* 0x0000000402027c24 */ /* 0x000fca000f8e020d */
[C---:B------:R-:W-:Y:S01]  /*01d0*/  VIMNMX R7, PT, PT, R2.reuse, UR8, !PT ;  /* 0x0000000802077c48 */ /* 0x040fe2000ffe0100 */
[----:B-1----:R-:W0:Y:S03]  /*01e0*/  MUFU.RCP R6, R6 ;  /* 0x0000000600067308 */ /* 0x002e260000001000 */
[----:B------:R-:W-:-:S04]  /*01f0*/  IADD3 R7, PT, PT, -R2, R7, RZ ;  /* 0x0000000702077210 */ /* 0x000fc80007ffe1ff */
[C---:B------:R-:W-:Y:S01]  /*0200*/  ISETP.NE.AND P0, PT, R7.reuse, RZ, PT ;  /* 0x000000ff0700720c */ /* 0x040fe20003f05270 */
[----:B------:R-:W-:Y:S02]  /*0210*/  VIADD R9, R7, 0xffffffff ;  /* 0xffffffff07097836 */ /* 0x000fe40000000000 */
[----:B0-----:R-:W-:-:S10]  /*0220*/  VIADD R4, R6, 0xffffffe ;  /* 0x0ffffffe06047836 */ /* 0x001fd40000000000 */
[----:B------:R-:W-:Y:S01]  /*0230*/  @!P0 IADD3 R9, PT, PT, R7, RZ, RZ ;  /* 0x000000ff07098210 */ /* 0x000fe20007ffe0ff */
[----:B------:R0:W1:Y:S02]  /*0240*/  F2I.FTZ.U32.TRUNC.NTZ R5, R4 ;  /* 0x0000000400057305 */ /* 0x000064000021f000 */
[----:B0-----:R-:W-:Y:S02]  /*0250*/  HFMA2 R4, -RZ, RZ, 0, 0 ;  /* 0x00000000ff047431 */ /* 0x001fe400000001ff */
[----:B-1----:R-:W-:-:S04]  /*0260*/  IMAD R11, R11, R5, RZ ;  /* 0x000000050b0b7224 */ /* 0x002fc800078e02ff */
[----:B------:R-:W-:-:S06]  /*0270*/  IMAD.HI.U32 R2, R5, R11, R4 ;  /* 0x0000000b05027227 */ /* 0x000fcc00078e0004 */
[----:B------:R-:W-:-:S04]  /*0280*/  IMAD.HI.U32 R5, R2, R9, RZ ;  /* 0x0000000902057227 */ /* 0x000fc800078e00ff */
[----:B------:R-:W-:-:S04]  /*0290*/  IMAD.MOV R2, RZ, RZ, -R5 ;  /* 0x000000ffff027224 */ /* 0x000fc800078e0a05 */
[----:B------:R-:W-:Y:S01]  /*02a0*/  IMAD R9, R0, R2, R9 ;  /* 0x0000000200097224 */ /* 0x000fe200078e0209 */
[----:B------:R-:W-:-:S04]  /*02b0*/  SEL R2, RZ, 0x1, !P0 ;  /* 0x00000001ff027807 */ /* 0x000fc80004000000 */
[----:B------:R-:W-:-:S13]  /*02c0*/  ISETP.GE.U32.AND P1, PT, R9, R0, PT ;  /* 0x000000000900720c */ /* 0x000fda0003f26070 */
[----:B------:R-:W-:Y:S02]  /*02d0*/  @P1 IADD3 R9, PT, PT, -R0, R9, RZ ;  /* 0x0000000900091210 */ /* 0x000fe40007ffe1ff */
[----:B------:R-:W-:Y:S02]  /*02e0*/  @P1 IADD3 R5, PT, PT, R5, 0x1, RZ ;  /* 0x0000000105051810 */ /* 0x000fe40007ffe0ff */
[----:B------:R-:W-:-:S13]  /*02f0*/  ISETP.GE.U32.AND P2, PT, R9, R0, PT ;  /* 0x000000000900720c */ /* 0x000fda0003f46070 */
[----:B------:R-:W-:Y:S01]  /*0300*/  @P2 VIADD R5, R5, 0x1 ;  /* 0x0000000105052836 */ /* 0x000fe20000000000 */
[----:B------:R-:W-:-:S04]  /*0310*/  @!P3 LOP3.LUT R5, RZ, R0, RZ, 0x33, !PT ;  /* 0x00000000ff05b212 */ /* 0x000fc800078e33ff */
[----:B------:R-:W-:-:S04]  /*0320*/  IADD3 R2, PT, PT, R2, R5, RZ ;  /* 0x0000000502027210 */ /* 0x000fc80007ffe0ff */
[C---:B------:R-:W-:Y:S02]  /*0330*/  LOP3.LUT R4, R2.reuse, 0x3, RZ, 0xc0, !PT ;  /* 0x0000000302047812 */ /* 0x040fe400078ec0ff */
[----:B------:R-:W-:Y:S02]  /*0340*/  ISETP.GE.U32.AND P1, PT, R2, 0x3, PT ;  /* 0x000000030200780c */ /* 0x000fe40003f26070 */
[----:B------:R-:W-:-:S13]  /*0350*/  ISETP.NE.AND P0, PT, R4, 0x3, PT ;  /* 0x000000030400780c */ /* 0x000fda0003f05270 */
[----:B------:R-:W-:Y:S05]  /*0360*/  @!P0 BRA `(.L_x_3) ;  /* 0x0000000000448947 */ /* 0x000fea0003800000 */
[----:B------:R-:W0:Y:S01]  /*0370*/  LDC.64 R4, c[0x0][0x390] ;  /* 0x0000e400ff047b82 */ /* 0x000e220000000a00 */
[----:B------:R-:W-:-:S04]  /*0380*/  IADD3 R2, PT, PT, R2, 0x1, RZ ;  /* 0x0000000102027810 */ /* 0x000fc80007ffe0ff */
[----:B------:R-:W-:-:S03]  /*0390*/  LOP3.LUT R2, R2, 0x3, RZ, 0xc0, !PT ;  /* 0x0000000302027812 */ /* 0x000fc600078ec0ff */
[----:B------:R-:W1:Y:S01]  /*03a0*/  LDC.64 R6, c[0x0][0x380] ;  /* 0x0000e000ff067b82 */ /* 0x000e620000000a00 */
[----:B------:R-:W-:-:S07]  /*03b0*/  IADD3 R2, PT, PT, -R2, RZ, RZ ;  /* 0x000000ff02027210 */ /* 0x000fce0007ffe1ff */
[----:B------:R-:W2:Y:S02]  /*03c0*/  LDC.64 R8, c[0x0][0x388] ;  /* 0x0000e200ff087b82 */ /* 0x000ea40000000a00 */
.L_x_4:
[----:B--2---:R-:W-:-:S04]  /*03d0*/  IMAD.WIDE R12, R3, 0x4, R8 ;  /* 0x00000004030c7825 */ /* 0x004fc800078e0208 */
[C---:B-1----:R-:W-:Y:S02]  /*03e0*/  IMAD.WIDE R14, R3.reuse, 0x4, R6 ;  /* 0x00000004030e7825 */ /* 0x042fe400078e0206 */
[----:B------:R-:W2:Y:S04]  /*03f0*/  LDG.E R13, desc[UR6][R12.64] ;  /* 0x000000060c0d7981 */ /* 0x000ea8000c1e1900 */
[----:B------:R-:W2:Y:S01]  /*0400*/  LDG.E R14, desc[UR6][R14.64] ;  /* 0x000000060e0e7981 */ /* 0x000ea2000c1e1900 */
[----:B0--3--:R-:W-:Y:S01]  /*0410*/  IMAD.WIDE R10, R3, 0x4, R4 ;  /* 0x00000004030a7825 */ /* 0x009fe200078e0204 */
[----:B------:R-:W-:Y:S02]  /*0420*/  IADD3 R2, PT, PT, R2, 0x1, RZ ;  /* 0x0000000102027810 */ /* 0x000fe40007ffe0ff */
[----:B------:R-:W-:-:S02]  /*0430*/  IADD3 R3, PT, PT, R0, R3, RZ ;  /* 0x0000000300037210 */ /* 0x000fc40007ffe0ff */
[----:B------:R-:W-:Y:S01]  /*0440*/  ISETP.NE.AND P0, PT, R2, RZ, PT ;  /* 0x000000ff0200720c */ /* 0x000fe20003f05270 */
[----:B--2---:R-:W-:-:S05]  /*0450*/  IMAD.IADD R17, R14, 0x1, R13 ;  /* 0x000000010e117824 */ /* 0x004fca00078e020d */
[----:B------:R3:W-:Y:S07]  /*0460*/  STG.E desc[UR6][R10.64], R17 ;  /* 0x000000110a007986 */ /* 0x0007ee000c101906 */
[----:B------:R-:W-:Y:S05]  /*0470*/  @P0 BRA `(.L_x_4) ;  /* 0xfffffffc00d40947 */ /* 0x000fea000383ffff */
.L_x_3:
[----:B------:R-:W-:Y:S05]  /*0480*/  BSYNC.RECONVERGENT B0 ;  /* 0x0000000000007941 */ /* 0x000fea0003800200 */
.L_x_2:
[----:B------:R-:W-:Y:S05]  /*0490*/  @!P1 EXIT ;  /* 0x000000000000994d */ /* 0x000fea0003800000 */
.L_x_5:
[----:B------:R-:W3:Y:S08]  /*04a0*/  LDC.64 R4, c[0x0][0x380] ;  /* 0x0000e000ff047b82 */ /* 0x000ef00000000a00 */
[----:B------:R-:W0:Y:S01]  /*04b0*/  LDC.64 R6, c[0x0][0x388] ;  /* 0x0000e200ff067b82 */ /* 0x000e220000000a00 */
[----:B---3--:R-:W-:-:S07]  /*04c0*/  IMAD.WIDE R10, R3, 0x4, R4 ;  /* 0x00000004030a7825 */ /* 0x008fce00078e0204 */
[----:B------:R-:W1:Y:S01]  /*04d0*/  LDC.64 R4, c[0x0][0x390] ;  /* 0x0000e400ff047b82 */ /* 0x000e620000000a00 */
[----:B--2---:R-:W2:Y:S01]  /*04e0*/  LDG.E R2, desc[UR6][R10.64] ;  /* 0x000000060a027981 */ /* 0x004ea2000c1e1900 */
[----:B0-----:R-:W-:-:S05]  /*04f0*/  IMAD.WIDE R12, R3, 0x4, R6 ;  /* 0x00000004030c7825 */ /* 0x001fca00078e0206 */
[----:B------:R-:W2:Y:S01]  /*0500*/  LDG.E R7, desc[UR6][R12.64] ;  /* 0x000000060c077981 */ /* 0x000ea2000c1e1900 */
[----:B-1----:R-:W-:-:S04]  /*0510*/  IMAD.WIDE R16, R3, 0x4, R4 ;  /* 0x0000000403107825 */ /* 0x002fc800078e0204 */
[----:B------:R-:W-:Y:S01]  /*0520*/  IMAD.WIDE R4, R0, 0x4, R10 ;  /* 0x0000000400047825 */ /* 0x000fe200078e020a */
[----:B--2---:R-:W-:-:S03]  /*0530*/  IADD3 R19, PT, PT, R2, R7, RZ ;  /* 0x0000000702137210 */ /* 0x004fc60007ffe0ff */
[C---:B------:R-:W-:Y:S02]  /*0540*/  IMAD.WIDE R6, R0.reuse, 0x4, R12 ;  /* 0x0000000400067825 */ /* 0x040fe400078e020c */
[----:B------:R0:W-:Y:S04]  /*0550*/  STG.E desc[UR6][R16.64], R19 ;  /* 0x0000001310007986 */ /* 0x0001e8000c101906 */
[----:B------:R-:W2:Y:S04]  /*0560*/  LDG.E R2, desc[UR6][R4.64] ;  /* 0x0000000604027981 */ /* 0x000ea8000c1e1900 */
[----:B------:R-:W2:Y:S01]  /*0570*/  LDG.E R15, desc[UR6][R6.64] ;  /* 0x00000006060f7981 */ /* 0x000ea2000c1e1900 */
[----:B------:R-:W-:-:S04]  /*0580*/  IMAD.WIDE R8, R0, 0x4, R16 ;  /* 0x0000000400087825 */ /* 0x000fc800078e0210 */
[----:B------:R-:W-:-:S04]  /*0590*/  IMAD.WIDE R10, R0, 0x4, R4 ;  /* 0x00000004000a7825 */ /* 0x000fc800078e0204 */
[----:B------:R-:W-:-:S04]  /*05a0*/  IMAD.WIDE R12, R0, 0x4, R6 ;  /* 0x00000004000c7825 */ /* 0x000fc800078e0206 */
[----:B--2---:R-:W-:-:S05]  /*05b0*/  IMAD.IADD R21, R2, 0x1, R15 ;  /* 0x0000000102157824 */ /* 0x004fca00078e020f */
[----:B------:R1:W-:Y:S04]  /*05c0*/  STG.E desc[UR6][R8.64], R21 ;  /* 0x0000001508007986 */ /* 0x0003e8000c101906 */
[----:B------:R-:W2:Y:S04]  /*05d0*/  LDG.E R2, desc[UR6][R10.64] ;  /* 0x000000060a027981 */ /* 0x000ea8000c1e1900 */
[----:B------:R-:W2:Y:S01]  /*05e0*/  LDG.E R23, desc[UR6][R12.64] ;  /* 0x000000060c177981 */ /* 0x000ea2000c1e1900 */
[----:B------:R-:W-:-:S04]  /*05f0*/  IMAD.WIDE R14, R0, 0x4, R8 ;  /* 0x00000004000e7825 */ /* 0x000fc800078e0208 */
[----:B------:R-:W-:-:S04]  /*0600*/  IMAD.WIDE R4, R0, 0x4, R10 ;  /* 0x0000000400047825 */ /* 0x000fc800078e020a */
[----:B------:R-:W-:Y:S01]  /*0610*/  IMAD.WIDE R6, R0, 0x4, R12 ;  /* 0x0000000400067825 */ /* 0x000fe200078e020c */
[----:B--2---:R-:W-:-:S05]  /*0620*/  IADD3 R23, PT, PT, R2, R23, RZ ;  /* 0x0000001702177210 */ /* 0x004fca0007ffe0ff */
[----:B------:R2:W-:Y:S04]  /*0630*/  STG.E desc[UR6][R14.64], R23 ;  /* 0x000000170e007986 */ /* 0x0005e8000c101906 */
[----:B------:R-:W1:Y:S04]  /*0640*/  LDG.E R4, desc[UR6][R4.64] ;  /* 0x0000000604047981 */ /* 0x000e68000c1e1900 */
[----:B------:R-:W1:Y:S01]  /*0650*/  LDG.E R7, desc[UR6][R6.64] ;  /* 0x0000000606077981 */ /* 0x000e62000c1e1900 */
[C---:B0-----:R-:W-:Y:S01]  /*0660*/  IMAD.WIDE R16, R0.reuse, 0x4, R14 ;  /* 0x0000000400107825 */ /* 0x041fe200078e020e */
[----:B------:R-:W-:-:S04]  /*0670*/  LEA R3, R0, R3, 0x2 ;  /* 0x0000000300037211 */ /* 0x000fc800078e10ff */
[----:B------:R-:W-:Y:S02]  /*0680*/  ISETP.GE.AND P0, PT, R3, UR8, PT ;  /* 0x0000000803007c0c */ /* 0x000fe4000bf06270 */
[----:B-1----:R-:W-:-:S05]  /*0690*/  IADD3 R9, PT, PT, R4, R7, RZ ;  /* 0x0000000704097210 */ /* 0x002fca0007ffe0ff */
[----:B------:R2:W-:Y:S06]  /*06a0*/  STG.E desc[UR6][R16.64], R9 ;  /* 0x0000000910007986 */ /* 0x0005ec000c101906 */
[----:B------:R-:W-:Y:S05]  /*06b0*/  @!P0 BRA `(.L_x_5) ;  /* 0xfffffffc00788947 */ /* 0x000fea000383ffff */
[----:B------:R-:W-:Y:S05]  /*06c0*/  EXIT ;  /* 0x000000000000794d */ /* 0x000fea0003800000 */
.L_x_6:
        /* <DEDUP_REMOVED lines=11> */
.L_x_12:


//--------------------- .text._Z12simpleVecAddPKiS0_Pi --------------------------
	.section	.text._Z12simpleVecAddPKiS0_Pi,"ax",@progbits
	.align	128
        .global         _Z12simpleVecAddPKiS0_Pi
        .type           _Z12simpleVecAddPKiS0_Pi,@function
        .size           _Z12simpleVecAddPKiS0_Pi,(.L_x_13 - _Z12simpleVecAddPKiS0_Pi)
        .other          _Z12simpleVecAddPKiS0_Pi,@"STO_CUDA_ENTRY STV_DEFAULT"
_Z12simpleVecAddPKiS0_Pi:
.text._Z12simpleVecAddPKiS0_Pi:
[----:B------:R-:W-:Y:S01]  /*0000*/  LDC R1, c[0x0][0x37c] ;  /* 0x0000df00ff017b82 */ /* 0x000fe20000000800 */
[----:B------:R-:W0:Y:S07]  /*0010*/  S2R R0, SR_TID.X ;  /* 0x0000000000007919 */ /* 0x000e2e0000002100 */
[----:B------:R-:W0:Y:S01]  /*0020*/  S2UR UR6, SR_CTAID.X ;  /* 0x00000000000679c3 */ /* 0x000e220000002500 */
[----:B------:R-:W1:Y:S07]  /*0030*/  LDCU.64 UR4, c[0x0][0x358] ;  /* 0x00006b00ff0477ac */ /* 0x000e6e0008000a00 */
[----:B------:R-:W0:Y:S08]  /*0040*/  LDC R9, c[0x0][0x360] ;  /* 0x0000d800ff097b82 */ /* 0x000e300000000800 */
[----:B------:R-:W2:Y:S08]  /*0050*/  LDC.64 R2, c[0x0][0x380] ;  /* 0x0000e000ff027b82 */ /* 0x000eb00000000a00 */
[----:B------:R-:W3:Y:S01]  /*0060*/  LDC.64 R4, c[0x0][0x388] ;  /* 0x0000e200ff047b82 */ /* 0x000ee20000000a00 */
[----:B0-----:R-:W-:-:S07]  /*0070*/  IMAD R9, R9, UR6, R0 ;  /* 0x0000000609097c24 */ /* 0x001fce000f8e0200 */
[----:B------:R-:W0:Y:S01]  /*0080*/  LDC.64 R6, c[0x0][0x390] ;  /* 0x0000e400ff067b82 */ /* 0x000e220000000a00 */
[----:B--2---:R-:W-:-:S06]  /*0090*/  IMAD.WIDE R2, R9, 0x4, R2 ;  /* 0x0000000409027825 */ /* 0x004fcc00078e0202 */
[----:B-1----:R-:W2:Y:S01]  /*00a0*/  LDG.E R2, desc[UR4][R2.64] ;  /* 0x0000000402027981 */ /* 0x002ea2000c1e1900 */
[----:B---3--:R-:W-:-:S06]  /*00b0*/  IMAD.WIDE R4, R9, 0x4, R4 ;  /* 0x0000000409047825 */ /* 0x008fcc00078e0204 */
[----:B------:R-:W2:Y:S01]  /*00c0*/  LDG.E R5, desc[UR4][R4.64] ;  /* 0x0000000404057981 */ /* 0x000ea2000c1e1900 */
[----:B0-----:R-:W-:Y:S01]  /*00d0*/  IMAD.WIDE R6, R9, 0x4, R6 ;  /* 0x0000000409067825 */ /* 0x001fe200078e0206 */
[----:B--2---:R-:W-:-:S05]  /*00e0*/  IADD3 R9, PT, PT, R2, R5, RZ ;  /* 0x0000000502097210 */ /* 0x004fca0007ffe0ff */
[----:B------:R-:W-:Y:S01]  /*00f0*/  STG.E desc[UR4][R6.64], R9 ;  /* 0x0000000906007986 */ /* 0x000fe2000c101904 */
[----:B------:R-:W-:Y:S05]  /*0100*/  EXIT ;  /* 0x000000000000794d */ /* 0x000fea0003800000 */
.L_x_7:
        /* <DEDUP_REMOVED lines=15> */
.L_x_13:


//--------------------- .text._Z6vecAddPKiS0_Pii  --------------------------
	.section	.text._Z6vecAddPKiS0_Pii,"ax",@progbits
	.align	128
        .global         _Z6vecAddPKiS0_Pii
        .type           _Z6vecAddPKiS0_Pii,@function
        .size           _Z6vecAddPKiS0_Pii,(.L_x_14 - _Z6vecAddPKiS0_Pii)
        .other          _Z6vecAddPKiS0_Pii,@"STO_CUDA_ENTRY STV_DEFAULT"
_Z6vecAddPKiS0_Pii:
.text._Z6vecAddPKiS0_Pii:
[----:B------:R-:W0:Y:S01]  /*0000*/  LDC R1, c[0x0][0x37c] ;  /* 0x0000df00ff017b82 */ /* 0x000e220000000800 */
[----:B------:R-:W1:Y:S01]  /*0010*/  S2R R16, SR_TID.X ;  /* 0x0000000000107919 */ /* 0x000e620000002100 */
[----:B------:R-:W2:Y:S06]  /*0020*/  LDCU UR5, c[0x0][0x2fc] ;  /* 0x00005f80ff0577ac */ /* 0x000eac0008000800 */
[----:B------:R-:W1:Y:S01]  /*0030*/  S2UR UR6, SR_CTAID.X ;  /* 0x00000000000679c3 */ /* 0x000e620000002500 */
[----:B0-----:R-:W-:Y:S01]  /*0040*/  IADD3 R1, PT, PT, R1, -0x10, RZ ;  /* 0xfffffff001017810 */ /* 0x001fe20007ffe0ff */
[----:B------:R-:W0:Y:S01]  /*0050*/  LDCU UR7, c[0x0][0x398] ;  /* 0x00007300ff0777ac */ /* 0x000e220008000800 */
[----:B------:R-:W3:Y:S05]  /*0060*/  LDCU UR4, c[0x0][0x2f8] ;  /* 0x00005f00ff0477ac */ /* 0x000eea0008000800 */
[----:B------:R-:W1:Y:S01]  /*0070*/  LDC R17, c[0x0][0x360] ;  /* 0x0000d800ff117b82 */ /* 0x000e620000000800 */
[----:B---3--:R-:W-:-:S04]  /*0080*/  IADD3 R2, P1, PT, R1, UR4, RZ ;  /* 0x0000000401027c10 */ /* 0x008fc8000ff3e0ff */
[----:B--2---:R-:W-:Y:S01]  /*0090*/  IADD3.X R18, PT, PT, RZ, UR5, RZ, P1, !PT ;  /* 0x00000005ff127c10 */ /* 0x004fe20008ffe4ff */
[----:B-1----:R-:W-:-:S05]  /*00a0*/  IMAD R16, R17, UR6, R16 ;  /* 0x0000000611107c24 */ /* 0x002fca000f8e0210 */
[----:B0-----:R-:W-:-:S13]  /*00b0*/  ISETP.GE.AND P0, PT, R16, UR7, PT ;  /* 0x0000000710007c0c */ /* 0x001fda000bf06270 */
[----:B------:R-:W-:Y:S05]  /*00c0*/  @P0 EXIT ;  /* 0x000000000000094d */ /* 0x000fea0003800000 */
[----:B------:R-:W0:Y:S01]  /*00d0*/  LDCU UR4, c[0x0][0x370] ;  /* 0x00006e00ff0477ac */ /* 0x000e220008000800 */
[----:B------:R-:W-:Y:S01]  /*00e0*/  IMAD.MOV.U32 R22, RZ, RZ, R16 ;  /* 0x000000ffff167224 */ /* 0x000fe200078e0010 */
[----:B------:R-:W1:Y:S01]  /*00f0*/  LDCU.64 UR36, c[0x0][0x358] ;  /* 0x00006b00ff2477ac */ /* 0x000e620008000a00 */
[----:B------:R-:W2:Y:S01]  /*0100*/  LDCU UR38, c[0x0][0x398] ;  /* 0x00007300ff2677ac */ /* 0x000ea20008000800 */
[----:B0-----:R-:W-:-:S07]  /*0110*/  IMAD R17, R17, UR4, RZ ;  /* 0x0000000411117c24 */ /* 0x001fce000f8e02ff */
.L_x_9:
[----:B------:R-:W-:Y:S01]  /*0120*/  MOV R0, 0x8 ;  /* 0x0000000800007802 */ /* 0x000fe20000000f00 */
[----:B0-----:R0:W-:Y:S01]  /*0130*/  STL.64 [R1], R16 ;  /* 0x0000001001007387 */ /* 0x0011e20000100a00 */
[----:B------:R-:W3:Y:S01]  /*0140*/  LDCU.64 UR4, c[0x4][URZ] ;  /* 0x01000000ff0477ac */ /* 0x000ee20008000a00 */
[----:B------:R-:W-:Y:S01]  /*0150*/  MOV R6, R2 ;  /* 0x0000000200067202 */ /* 0x000fe20000000f00 */
[----:B------:R0:W4:Y:S01]  /*0160*/  LDC.64 R8, c[0x4][R0] ;  /* 0x0100000000087b82 */ /* 0x0001220000000a00 */
[----:B------:R0:W-:Y:S01]  /*0170*/  STL [R1+0x8], R22 ;  /* 0x0000081601007387 */ /* 0x0001e20000100800 */
[----:B------:R-:W-:Y:S01]  /*0180*/  IMAD.MOV.U32 R7, RZ, RZ, R18 ;  /* 0x000000ffff077224 */ /* 0x000fe200078e0012 */
[----:B---3--:R-:W-:Y:S01]  /*0190*/  MOV R4, UR4 ;  /* 0x0000000400047c02 */ /* 0x008fe20008000f00 */
[----:B0-----:R-:W-:-:S07]  /*01a0*/  IMAD.U32 R5, RZ, RZ, UR5 ;  /* 0x00000005ff057e24 */ /* 0x001fce000f8e00ff */
[----:B------:R-:W-:-:S07]  /*01b0*/  LEPC R20, `(.L_x_8) ;  /* 0x000000001014794e */ /* 0x000fce0000000000 */
[----:B-12-4-:R-:W-:Y:S05]  /*01c0*/  CALL.ABS.NOINC R8 ;  /* 0x0000000008007343 */ /* 0x016fea0003c00000 */
.L_x_8:
[----:B------:R-:W0:Y:S08]  /*01d0*/  LDC.64 R4, c[0x0][0x380] ;  /* 0x0000e000ff047b82 */ /* 0x000e300000000a00 */
[----:B------:R-:W1:Y:S08]  /*01e0*/  LDC.64 R6, c[0x0][0x388] ;  /* 0x0000e200ff067b82 */ /* 0x000e700000000a00 */
[----:B------:R-:W2:Y:S01]  /*01f0*/  LDC.64 R8, c[0x0][0x390] ;  /* 0x0000e400ff087b82 */ /* 0x000ea20000000a00 */
[----:B0-----:R-:W-:-:S06]  /*0200*/  IMAD.WIDE R4, R22, 0x4, R4 ;  /* 0x0000000416047825 */ /* 0x001fcc00078e0204 */
[----:B------:R-:W3:Y:S01]  /*0210*/  LDG.E R4, desc[UR36][R4.64] ;  /* 0x0000002404047981 */ /* 0x000ee2000c1e1900 */
[----:B-1----:R-:W-:-:S06]  /*0220*/  IMAD.WIDE R6, R22, 0x4, R6 ;  /* 0x0000000416067825 */ /* 0x002fcc00078e0206 */
[----:B------:R-:W3:Y:S01]  /*0230*/  LDG.E R7, desc[UR36][R6.64] ;  /* 0x0000002406077981 */ /* 0x000ee2000c1e1900 */
[----:B--2---:R-:W-:-:S04]  /*0240*/  IMAD.WIDE R8, R22, 0x4, R8 ;  /* 0x0000000416087825 */ /* 0x004fc800078e0208 */
[----:B------:R-:W-:-:S05]  /*0250*/  IMAD.IADD R22, R17, 0x1, R22 ;  /* 0x0000000111167824 */ /* 0x000fca00078e0216 */
[----:B------:R-:W-:Y:S02]  /*0260*/  ISETP.GE.AND P0, PT, R22, UR38, PT ;  /* 0x0000002616007c0c */ /* 0x000fe4000bf06270 */
[----:B---3--:R-:W-:-:S05]  /*0270*/  IADD3 R3, PT, PT, R4, R7, RZ ;  /* 0x0000000704037210 */ /* 0x008fca0007ffe0ff */
[----:B------:R0:W-:Y:S06]  /*0280*/  STG.E desc[UR36][R8.64], R3 ;  /* 0x0000000308007986 */ /* 0x0001ec000c101924 */
[----:B------:R-:W-:Y:S05]  /*0290*/  @!P0 BRA `(.L_x_9) ;  /* 0xfffffffc00a08947 */ /* 0x000fea000383ffff */
[----:B------:R-:W-:Y:S05]  /*02a0*/  EXIT ;  /* 0x000000000000794d */ /* 0x000fea0003800000 */
.L_x_10:
        /* <DEDUP_REMOVED lines=13> */
.L_x_14:


//--------------------- .nv.global.init           --------------------------
	.section	.nv.global.init,"aw",@progbits
.nv.global.init:
	.type		$str,@object
	.size		$str,(.L_0 - $str)
$str:
        /*0000*/ 	.byte	0x54, 0x68, 0x72, 0x65, 0x61, 0x64, 0x20, 0x49, 0x44, 0x3a, 0x20, 0x25, 0x64, 0x2c, 0x20, 0x53
        /*0010*/ 	.byte	0x74, 0x72, 0x69, 0x64, 0x65, 0x3a, 0x20, 0x25, 0x64, 0x0a, 0x2c, 0x20, 0x50, 0x72, 0x6f, 0x63
        /*0020*/ 	.byte	0x65, 0x73, 0x73, 0x69, 0x6e, 0x67, 0x20, 0x65, 0x6c, 0x65, 0x6d, 0x65, 0x6e, 0x74, 0x3a, 0x20
        /*0030*/ 	.byte	0x25, 0x64, 0x0a, 0x00
.L_0:


//--------------------- .nv.shared.reserved.0     --------------------------
	.section	.nv.shared.reserved.0,"aw",@nobits
	.weak		__nv_reservedSMEM_offset_0_alias
	.size		__nv_reservedSMEM_offset_0_alias, 0, 64
	.other		__nv_reservedSMEM_offset_0_alias,@"STO_CUDA_RESERVED_SHARED STV_DEFAULT"
__nv_reservedSMEM_offset_0_alias:
	.zero		0
	.zero		64


//--------------------- .nv.constant0._Z11vecAddWhilePKiS0_Pii --------------------------
	.section	.nv.constant0._Z11vecAddWhilePKiS0_Pii,"a",@progbits
	.sectionflags	@""
	.align	4
.nv.constant0._Z11vecAddWhilePKiS0_Pii:
	.zero		924


//--------------------- .nv.constant0._Z12vecAddHybridPKiS0_Pii --------------------------
	.section	.nv.constant0._Z12vecAddHybridPKiS0_Pii,"a",@progbits
	.sectionflags	@""
	.align	4
.nv.constant0._Z12vecAddHybridPKiS0_Pii:
	.zero		924


//--------------------- .nv.constant0._Z12simpleVecAddPKiS0_Pi --------------------------
	.section	.nv.constant0._Z12simpleVecAddPKiS0_Pi,"a",@progbits
	.sectionflags	@""
	.align	4
.nv.constant0._Z12simpleVecAddPKiS0_Pi:
	.zero		920


//--------------------- .nv.constant0._Z6vecAddPKiS0_Pii --------------------------
	.section	.nv.constant0._Z6vecAddPKiS0_Pii,"a",@progbits
	.sectionflags	@""
	.align	4
.nv.constant0._Z6vecAddPKiS0_Pii:
	.zero		924


//--------------------- SYMBOLS --------------------------

	.type		.nv.reservedSmem.offset0,@object
	.size		.nv.reservedSmem.offset0,0x4
	.type		vprintf,@function
